	.headerflags	@"EF_CUDA_TEXMODE_UNIFIED EF_CUDA_64BIT_ADDRESS EF_CUDA_ACCELERATORS EF_CUDA_SM90 EF_CUDA_VIRTUAL_SM(EF_CUDA_SM90)"
	.elftype	@"ET_EXEC"


//--------------------- .nv.info                  --------------------------
	.section	.nv.info,"",@"SHT_CUDA_INFO"
	.align	4


	//----- nvinfo : EIATTR_REGCOUNT
	.align		4
        /*0000*/ 	.byte	0x04, 0x2f
        /*0002*/ 	.short	(.L_3 - .L_2)
	.align		4
.L_2:
        /*0004*/ 	.word	index@(triton_poi_fused__native_batch_norm_legit_no_training_relu_30)
        /*0008*/ 	.word	0x00000010


	//----- nvinfo : EIATTR_MIN_STACK_SIZE
	.align		4
.L_3:
        /*000c*/ 	.byte	0x04, 0x12
        /*000e*/ 	.short	(.L_5 - .L_4)
	.align		4
.L_4:
        /*0010*/ 	.word	index@(triton_poi_fused__native_batch_norm_legit_no_training_relu_30)
        /*0014*/ 	.word	0x00000000


	//----- nvinfo : EIATTR_FRAME_SIZE
	.align		4
.L_5:
        /*0018*/ 	.byte	0x04, 0x11
        /*001a*/ 	.short	(.L_7 - .L_6)
	.align		4
.L_6:
        /*001c*/ 	.word	index@(triton_poi_fused__native_batch_norm_legit_no_training_relu_30)
        /*0020*/ 	.word	0x00000000


	//----- nvinfo : EIATTR_MIN_STACK_SIZE
	.align		4
.L_7:
        /*0024*/ 	.byte	0x04, 0x12
        /*0026*/ 	.short	(.L_9 - .L_8)
	.align		4
.L_8:
        /*0028*/ 	.word	index@(triton_poi_fused__native_batch_norm_legit_no_training_relu_30)
        /*002c*/ 	.word	0x00000000
.L_9:


//--------------------- .nv.info.triton_poi_fused__native_batch_norm_legit_no_training_relu_30 --------------------------
	.section	.nv.info.triton_poi_fused__native_batch_norm_legit_no_training_relu_30,"",@"SHT_CUDA_INFO"
	.sectionflags	@""
	.align	4


	//----- nvinfo : EIATTR_CUDA_API_VERSION
	.align		4
        /*0000*/ 	.byte	0x04, 0x37
        /*0002*/ 	.short	(.L_11 - .L_10)
.L_10:
        /*0004*/ 	.word	0x0000007c


	//----- nvinfo : EIATTR_KPARAM_INFO
	.align		4
.L_11:
        /*0008*/ 	.byte	0x04, 0x17
        /*000a*/ 	.short	(.L_13 - .L_12)
.L_12:
        /*000c*/ 	.word	0x00000000
        /*0010*/ 	.short	0x0006
        /*0012*/ 	.short	0x0030
        /*0014*/ 	.byte	0x00, 0xf0, 0x11, 0x00


	//----- nvinfo : EIATTR_KPARAM_INFO
	.align		4
.L_13:
        /*0018*/ 	.byte	0x04, 0x17
        /*001a*/ 	.short	(.L_15 - .L_14)
.L_14:
        /*001c*/ 	.word	0x00000000
        /*0020*/ 	.short	0x0005
        /*0022*/ 	.short	0x0028
        /*0024*/ 	.byte	0x00, 0xf4, 0x21, 0x00


	//----- nvinfo : EIATTR_KPARAM_INFO
	.align		4
.L_15:
        /*0028*/ 	.byte	0x04, 0x17
        /*002a*/ 	.short	(.L_17 - .L_16)
.L_16:
        /*002c*/ 	.word	0x00000000
        /*0030*/ 	.short	0x0004
        /*0032*/ 	.short	0x0020
        /*0034*/ 	.byte	0x00, 0xf4, 0x21, 0x00


	//----- nvinfo : EIATTR_KPARAM_INFO
	.align		4
.L_17:
        /*0038*/ 	.byte	0x04, 0x17
        /*003a*/ 	.short	(.L_19 - .L_18)
.L_18:
        /*003c*/ 	.word	0x00000000
        /*0040*/ 	.short	0x0003
        /*0042*/ 	.short	0x0018
        /*0044*/ 	.byte	0x00, 0xf4, 0x21, 0x00


	//----- nvinfo : EIATTR_KPARAM_INFO
	.align		4
.L_19:
        /*0048*/ 	.byte	0x04, 0x17
        /*004a*/ 	.short	(.L_21 - .L_20)
.L_20:
        /*004c*/ 	.word	0x00000000
        /*0050*/ 	.short	0x0002
        /*0052*/ 	.short	0x0010
        /*0054*/ 	.byte	0x00, 0xf4, 0x21, 0x00


	//----- nvinfo : EIATTR_KPARAM_INFO
	.align		4
.L_21:
        /*0058*/ 	.byte	0x04, 0x17
        /*005a*/ 	.short	(.L_23 - .L_22)
.L_22:
        /*005c*/ 	.word	0x00000000
        /*0060*/ 	.short	0x0001
        /*0062*/ 	.short	0x0008
        /*0064*/ 	.byte	0x00, 0xf4, 0x21, 0x00


	//----- nvinfo : EIATTR_KPARAM_INFO
	.align		4
.L_23:
        /*0068*/ 	.byte	0x04, 0x17
        /*006a*/ 	.short	(.L_25 - .L_24)
.L_24:
        /*006c*/ 	.word	0x00000000
        /*0070*/ 	.short	0x0000
        /*0072*/ 	.short	0x0000
        /*0074*/ 	.byte	0x00, 0xf4, 0x21, 0x00


	//----- nvinfo : EIATTR_SPARSE_MMA_MASK
	.align		4
.L_25:
        /*0078*/ 	.byte	0x03, 0x50
        /*007a*/ 	.short	0x0000


	//----- nvinfo : EIATTR_MAXREG_COUNT
	.align		4
        /*007c*/ 	.byte	0x03, 0x1b
        /*007e*/ 	.short	0x00ff


	//----- nvinfo : EIATTR_EXIT_INSTR_OFFSETS
	.align		4
        /*0080*/ 	.byte	0x04, 0x1c
        /*0082*/ 	.short	(.L_27 - .L_26)


	//   ....[0]....
.L_26:
        /*0084*/ 	.word	0x00000300


	//----- nvinfo : EIATTR_REQNTID
	.align		4
.L_27:
        /*0088*/ 	.byte	0x04, 0x10
        /*008a*/ 	.short	(.L_29 - .L_28)
.L_28:
        /*008c*/ 	.word	0x00000080
        /*0090*/ 	.word	0x00000001
        /*0094*/ 	.word	0x00000001


	//----- nvinfo : EIATTR_CBANK_PARAM_SIZE
	.align		4
.L_29:
        /*0098*/ 	.byte	0x03, 0x19
        /*009a*/ 	.short	0x0034


	//----- nvinfo : EIATTR_PARAM_CBANK
	.align		4
        /*009c*/ 	.byte	0x04, 0x0a
        /*009e*/ 	.short	(.L_31 - .L_30)
	.align		4
.L_30:
        /*00a0*/ 	.word	index@(.nv.constant0.triton_poi_fused__native_batch_norm_legit_no_training_relu_30)
        /*00a4*/ 	.short	0x0210
        /*00a6*/ 	.short	0x0034


	//----- nvinfo : EIATTR_SW_WAR
	.align		4
.L_31:
        /*00a8*/ 	.byte	0x04, 0x36
        /*00aa*/ 	.short	(.L_33 - .L_32)
.L_32:
        /*00ac*/ 	.word	0x00000008
.L_33:


//--------------------- .nv.callgraph             --------------------------
	.section	.nv.callgraph,"",@"SHT_CUDA_CALLGRAPH"
	.align	4
	.sectionentsize	8
	.align		4
        /*0000*/ 	.word	0x00000000
	.align		4
        /*0004*/ 	.word	0xffffffff
	.align		4
        /*0008*/ 	.word	0x00000000
	.align		4
        /*000c*/ 	.word	0xfffffffe
	.align		4
        /*0010*/ 	.word	0x00000000
	.align		4
        /*0014*/ 	.word	0xfffffffd
	.align		4
        /*0018*/ 	.word	0x00000000
	.align		4
        /*001c*/ 	.word	0xfffffffc


//--------------------- .nv.constant4             --------------------------
	.section	.nv.constant4,"a",@progbits
	.align	8
	.align		8
.nv.constant4:
        /*0000*/ 	.dword	_$_str
	.align		8
        /*0008*/ 	.dword	_$_str_$_2


//--------------------- .text.triton_poi_fused__native_batch_norm_legit_no_training_relu_30 --------------------------
	.section	.text.triton_poi_fused__native_batch_norm_legit_no_training_relu_30,"ax",@progbits
	.align	128
        .global         triton_poi_fused__native_batch_norm_legit_no_training_relu_30
        .type           triton_poi_fused__native_batch_norm_legit_no_training_relu_30,@function
        .size           triton_poi_fused__native_batch_norm_legit_no_training_relu_30,(.L_x_1 - triton_poi_fused__native_batch_norm_legit_no_training_relu_30)
        .other          triton_poi_fused__native_batch_norm_legit_no_training_relu_30,@"STO_CUDA_ENTRY STV_DEFAULT"
triton_poi_fused__native_batch_norm_legit_no_training_relu_30:
.text.triton_poi_fused__native_batch_norm_legit_no_training_relu_30:
[----:B------:R-:W-:Y:S01]  /*0000*/  LDC R1, c[0x0][0x28] ;  /* 0x00000a00ff017b82 */ /* 0x000fe20000000800 */
[----:B------:R-:W1:Y:S07]  /*0010*/  S2R R0, SR_TID.X ;  /* 0x0000000000007919 */ /* 0x000e6e0000002100 */
[----:B------:R-:W2:Y:S01]  /*0020*/  LDC.64 R6, c[0x0][0x220] ;  /* 0x00008800ff067b82 */ /* 0x000ea20000000a00 */
[----:B------:R-:W-:Y:S01]  /*0030*/  ULDC.64 UR4, c[0x0][0x208] ;  /* 0x0000820000047ab9 */ /* 0x000fe20000000a00 */
[----:B------:R-:W3:Y:S06]  /*0040*/  S2R R3, SR_CTAID.X ;  /* 0x0000000000037919 */ /* 0x000eec0000002500 */
[----:B------:R-:W4:Y:S08]  /*0050*/  LDC.64 R4, c[0x0][0x218] ;  /* 0x00008600ff047b82 */ /* 0x000f300000000a00 */
[----:B------:R-:W5:Y:S08]  /*0060*/  LDC.64 R8, c[0x0][0x228] ;  /* 0x00008a00ff087b82 */ /* 0x000f700000000a00 */
[----:B------:R-:W4:Y:S01]  /*0070*/  LDC.64 R10, c[0x0][0x230] ;  /* 0x00008c00ff0a7b82 */ /* 0x000f220000000a00 */
[----:B-1----:R-:W-:-:S02]  /*0080*/  LOP3.LUT R0, R0, 0x7f, RZ, 0xc0, !PT ;  /* 0x0000007f00007812 */ /* 0x002fc400078ec0ff */
[----:B---3--:R-:W-:Y:S02]  /*0090*/  SHF.R.S32.HI R2, RZ, 0x18, R3 ;  /* 0x00000018ff027819 */ /* 0x008fe40000011403 */
[----:B------:R-:W-:Y:S02]  /*00a0*/  LEA R0, R3, R0, 0x7 ;  /* 0x0000000003007211 */ /* 0x000fe400078e38ff */
[----:B------:R-:W-:-:S04]  /*00b0*/  SGXT R3, R2, 0x1 ;  /* 0x000000010203781a */ /* 0x000fc80000000200 */
[----:B------:R-:W-:-:S04]  /*00c0*/  LEA.HI R3, R3, R0, RZ, 0x4 ;  /* 0x0000000003037211 */ /* 0x000fc800078f20ff */
[--C-:B------:R-:W-:Y:S02]  /*00d0*/  SHF.R.S32.HI R2, RZ, 0x4, R3.reuse ;  /* 0x00000004ff027819 */ /* 0x100fe40000011403 */
[----:B------:R-:W-:-:S04]  /*00e0*/  SHF.R.S32.HI R3, RZ, 0x1f, R3 ;  /* 0x0000001fff037819 */ /* 0x000fc80000011403 */
[----:B------:R-:W-:-:S04]  /*00f0*/  LEA.HI R3, R3, R2, RZ, 0x6 ;  /* 0x0000000203037211 */ /* 0x000fc800078f30ff */
[----:B------:R-:W-:-:S04]  /*0100*/  LOP3.LUT R3, R3, 0xffffffc0, RZ, 0xc0, !PT ;  /* 0xffffffc003037812 */ /* 0x000fc800078ec0ff */
[----:B------:R-:W-:Y:S02]  /*0110*/  IADD3 R13, R2, -R3, RZ ;  /* 0x80000003020d7210 */ /* 0x000fe40007ffe0ff */
[----:B------:R-:W1:Y:S03]  /*0120*/  LDC.64 R2, c[0x0][0x210] ;  /* 0x00008400ff027b82 */ /* 0x000e660000000a00 */
[----:B--2---:R-:W-:-:S06]  /*0130*/  IMAD.WIDE R6, R13, 0x4, R6 ;  /* 0x000000040d067825 */ /* 0x004fcc00078e0206 */
[----:B------:R-:W2:Y:S01]  /*0140*/  LDG.E.EL R6, desc[UR4][R6.64] ;  /* 0x0000000406067981 */ /* 0x000ea2000c2e1900 */
[----:B----4-:R-:W-:-:S04]  /*0150*/  IMAD.WIDE R4, R13, 0x4, R4 ;  /* 0x000000040d047825 */ /* 0x010fc800078e0204 */
[C---:B-----5:R-:W-:Y:S02]  /*0160*/  IMAD.WIDE R8, R13.reuse, 0x4, R8 ;  /* 0x000000040d087825 */ /* 0x060fe400078e0208 */
[----:B------:R3:W4:Y:S02]  /*0170*/  LDG.E.EL R5, desc[UR4][R4.64] ;  /* 0x0000000404057981 */ /* 0x000724000c2e1900 */
[----:B0-----:R-:W-:Y:S02]  /*0180*/  IMAD.WIDE R10, R13, 0x4, R10 ;  /* 0x000000040d0a7825 */ /* 0x001fe400078e020a */
[----:B------:R-:W5:Y:S02]  /*0190*/  LDG.E.EL R8, desc[UR4][R8.64] ;  /* 0x0000000408087981 */ /* 0x000f64000c2e1900 */
[C---:B-1----:R-:W-:Y:S02]  /*01a0*/  IMAD.WIDE R2, R0.reuse, 0x4, R2 ;  /* 0x0000000400027825 */ /* 0x042fe400078e0202 */
[----:B------:R-:W5:Y:S04]  /*01b0*/  LDG.E.EL R11, desc[UR4][R10.64] ;  /* 0x000000040a0b7981 */ /* 0x000f68000c2e1900 */
[----:B------:R0:W4:Y:S01]  /*01c0*/  LDG.E R12, desc[UR4][R2.64] ;  /* 0x00000004020c7981 */ /* 0x000122000c1e1900 */
[----:B---3--:R-:W-:Y:S01]  /*01d0*/  HFMA2.MMA R4, -RZ, RZ, 1.625, 0 ;  /* 0x3e800000ff047435 */ /* 0x008fe200000001ff */
[----:B0-----:R-:W0:Y:S02]  /*01e0*/  LDC.64 R2, c[0x0][0x238] ;  /* 0x00008e00ff027b82 */ /* 0x001e240000000a00 */
[----:B0-----:R-:W-:-:S04]  /*01f0*/  IMAD.WIDE R2, R0, 0x4, R2 ;  /* 0x0000000400027825 */ /* 0x001fc800078e0202 */
[----:B--2---:R-:W-:-:S04]  /*0200*/  FADD R6, R6, 9.9999997473787516356e-06 ;  /* 0x3727c5ac06067421 */ /* 0x004fc80000000000 */
[----:B------:R-:W0:Y:S02]  /*0210*/  MUFU.SQRT R7, R6 ;  /* 0x0000000600077308 */ /* 0x000e240000002000 */
[C---:B0-----:R-:W-:Y:S02]  /*0220*/  FSETP.GT.AND P0, PT, R7.reuse, 8.50705917302346158658e+37, PT ;  /* 0x7e8000000700780b */ /* 0x041fe40003f04000 */
[----:B------:R-:W-:-:S11]  /*0230*/  FSETP.GEU.AND P1, PT, R7, 1.175494350822287508e-38, PT ;  /* 0x008000000700780b */ /* 0x000fd60003f2e000 */
[----:B------:R-:W-:-:S04]  /*0240*/  @P0 FMUL R7, R7, 0.25 ;  /* 0x3e80000007070820 */ /* 0x000fc80000400000 */
[----:B------:R-:W-:-:S06]  /*0250*/  @!P1 FMUL R7, R7, 16777216 ;  /* 0x4b80000007079820 */ /* 0x000fcc0000400000 */
[----:B------:R-:W0:Y:S01]  /*0260*/  MUFU.RCP R7, R7 ;  /* 0x0000000700077308 */ /* 0x000e220000001000 */
[----:B------:R-:W-:Y:S01]  /*0270*/  FSEL R4, R4, 1, P0 ;  /* 0x3f80000004047808 */ /* 0x000fe20000000000 */
[----:B----4-:R-:W-:-:S04]  /*0280*/  FADD R5, R12, -R5 ;  /* 0x800000050c057221 */ /* 0x010fc80000000000 */
[----:B------:R-:W-:-:S04]  /*0290*/  @!P1 FMUL R4, R4, 16777216 ;  /* 0x4b80000004049820 */ /* 0x000fc80000400000 */
[----:B0-----:R-:W-:-:S04]  /*02a0*/  FMUL R4, R7, R4 ;  /* 0x0000000407047220 */ /* 0x001fc80000400000 */
[----:B------:R-:W-:-:S04]  /*02b0*/  FMUL R4, R5, R4 ;  /* 0x0000000405047220 */ /* 0x000fc80000400000 */
[----:B-----5:R-:W-:-:S05]  /*02c0*/  FFMA R4, R8, R4, R11 ;  /* 0x0000000408047223 */ /* 0x020fca000000000b */
[----:B------:R-:W-:-:S04]  /*02d0*/  FSETP.GEU.AND P0, PT, R4, RZ, PT ;  /* 0x000000ff0400720b */ /* 0x000fc80003f0e000 */
[----:B------:R-:W-:-:S05]  /*02e0*/  FSEL R5, R4, RZ, P0 ;  /* 0x000000ff04057208 */ /* 0x000fca0000000000 */
[----:B------:R-:W-:Y:S01]  /*02f0*/  STG.E desc[UR4][R2.64], R5 ;  /* 0x0000000502007986 */ /* 0x000fe2000c101904 */
[----:B------:R-:W-:Y:S05]  /*0300*/  EXIT ;  /* 0x000000000000794d */ /* 0x000fea0003800000 */
.L_x_0:
[----:B------:R-:W-:-:S00]  /*0310*/  BRA `(.L_x_0) ;  /* 0xfffffffc00fc7947 */ /* 0x000fc0000383ffff */
[----:B------:R-:W-:-:S00]  /*0320*/  NOP ;  /* 0x0000000000007918 */ /* 0x000fc00000000000 */
        /* <DEDUP_REMOVED lines=13> */
.L_x_1:


//--------------------- .nv.global.init           --------------------------
	.section	.nv.global.init,"aw",@progbits
.nv.global.init:
	.type		_$_str,@object
	.size		_$_str,(_$_str_$_2 - _$_str)
_$_str:
        /*0000*/ 	.byte	0x5f, 0x5f, 0x43, 0x55, 0x44, 0x41, 0x5f, 0x46, 0x54, 0x5a, 0x00
	.type		_$_str_$_2,@object
	.size		_$_str_$_2,(.L_1 - _$_str_$_2)
_$_str_$_2:
        /*000b*/ 	.byte	0x5f, 0x5f, 0x43, 0x55, 0x44, 0x41, 0x5f, 0x50, 0x52, 0x45, 0x43, 0x5f, 0x53, 0x51, 0x52, 0x54
        /*001b*/ 	.byte	0x00
.L_1:


//--------------------- .nv.constant0.triton_poi_fused__native_batch_norm_legit_no_training_relu_30 --------------------------
	.section	.nv.constant0.triton_poi_fused__native_batch_norm_legit_no_training_relu_30,"a",@progbits
	.sectionflags	@""
	.align	4
.nv.constant0.triton_poi_fused__native_batch_norm_legit_no_training_relu_30:
	.zero		580
